	.headerflags	@"EF_CUDA_TEXMODE_UNIFIED EF_CUDA_64BIT_ADDRESS EF_CUDA_ACCELERATORS EF_CUDA_SM90 EF_CUDA_VIRTUAL_SM(EF_CUDA_SM90)"
	.elftype	@"ET_EXEC"


//--------------------- .nv.info                  --------------------------
	.section	.nv.info,"",@"SHT_CUDA_INFO"
	.align	4


	//----- nvinfo : EIATTR_REGCOUNT
	.align		4
        /*0000*/ 	.byte	0x04, 0x2f
        /*0002*/ 	.short	(.L_3 - .L_2)
	.align		4
.L_2:
        /*0004*/ 	.word	index@(triton_poi_fused__native_batch_norm_legit_no_training_convolution_relu_9)
        /*0008*/ 	.word	0x0000001a


	//----- nvinfo : EIATTR_MIN_STACK_SIZE
	.align		4
.L_3:
        /*000c*/ 	.byte	0x04, 0x12
        /*000e*/ 	.short	(.L_5 - .L_4)
	.align		4
.L_4:
        /*0010*/ 	.word	index@(triton_poi_fused__native_batch_norm_legit_no_training_convolution_relu_9)
        /*0014*/ 	.word	0x00000000


	//----- nvinfo : EIATTR_FRAME_SIZE
	.align		4
.L_5:
        /*0018*/ 	.byte	0x04, 0x11
        /*001a*/ 	.short	(.L_7 - .L_6)
	.align		4
.L_6:
        /*001c*/ 	.word	index@(triton_poi_fused__native_batch_norm_legit_no_training_convolution_relu_9)
        /*0020*/ 	.word	0x00000000


	//----- nvinfo : EIATTR_MIN_STACK_SIZE
	.align		4
.L_7:
        /*0024*/ 	.byte	0x04, 0x12
        /*0026*/ 	.short	(.L_9 - .L_8)
	.align		4
.L_8:
        /*0028*/ 	.word	index@(triton_poi_fused__native_batch_norm_legit_no_training_convolution_relu_9)
        /*002c*/ 	.word	0x00000000
.L_9:


//--------------------- .nv.info.triton_poi_fused__native_batch_norm_legit_no_training_convolution_relu_9 --------------------------
	.section	.nv.info.triton_poi_fused__native_batch_norm_legit_no_training_convolution_relu_9,"",@"SHT_CUDA_INFO"
	.sectionflags	@""
	.align	4


	//----- nvinfo : EIATTR_CUDA_API_VERSION
	.align		4
        /*0000*/ 	.byte	0x04, 0x37
        /*0002*/ 	.short	(.L_11 - .L_10)
.L_10:
        /*0004*/ 	.word	0x0000007c


	//----- nvinfo : EIATTR_KPARAM_INFO
	.align		4
.L_11:
        /*0008*/ 	.byte	0x04, 0x17
        /*000a*/ 	.short	(.L_13 - .L_12)
.L_12:
        /*000c*/ 	.word	0x00000000
        /*0010*/ 	.short	0x0007
        /*0012*/ 	.short	0x0038
        /*0014*/ 	.byte	0x00, 0xf0, 0x11, 0x00


	//----- nvinfo : EIATTR_KPARAM_INFO
	.align		4
.L_13:
        /*0018*/ 	.byte	0x04, 0x17
        /*001a*/ 	.short	(.L_15 - .L_14)
.L_14:
        /*001c*/ 	.word	0x00000000
        /*0020*/ 	.short	0x0006
        /*0022*/ 	.short	0x0030
        /*0024*/ 	.byte	0x00, 0xf4, 0x21, 0x00


	//----- nvinfo : EIATTR_KPARAM_INFO
	.align		4
.L_15:
        /*0028*/ 	.byte	0x04, 0x17
        /*002a*/ 	.short	(.L_17 - .L_16)
.L_16:
        /*002c*/ 	.word	0x00000000
        /*0030*/ 	.short	0x0005
        /*0032*/ 	.short	0x0028
        /*0034*/ 	.byte	0x00, 0xf4, 0x21, 0x00


	//----- nvinfo : EIATTR_KPARAM_INFO
	.align		4
.L_17:
        /*0038*/ 	.byte	0x04, 0x17
        /*003a*/ 	.short	(.L_19 - .L_18)
.L_18:
        /*003c*/ 	.word	0x00000000
        /*0040*/ 	.short	0x0004
        /*0042*/ 	.short	0x0020
        /*0044*/ 	.byte	0x00, 0xf4, 0x21, 0x00


	//----- nvinfo : EIATTR_KPARAM_INFO
	.align		4
.L_19:
        /*0048*/ 	.byte	0x04, 0x17
        /*004a*/ 	.short	(.L_21 - .L_20)
.L_20:
        /*004c*/ 	.word	0x00000000
        /*0050*/ 	.short	0x0003
        /*0052*/ 	.short	0x0018
        /*0054*/ 	.byte	0x00, 0xf4, 0x21, 0x00


	//----- nvinfo : EIATTR_KPARAM_INFO
	.align		4
.L_21:
        /*0058*/ 	.byte	0x04, 0x17
        /*005a*/ 	.short	(.L_23 - .L_22)
.L_22:
        /*005c*/ 	.word	0x00000000
        /*0060*/ 	.short	0x0002
        /*0062*/ 	.short	0x0010
        /*0064*/ 	.byte	0x00, 0xf4, 0x21, 0x00


	//----- nvinfo : EIATTR_KPARAM_INFO
	.align		4
.L_23:
        /*0068*/ 	.byte	0x04, 0x17
        /*006a*/ 	.short	(.L_25 - .L_24)
.L_24:
        /*006c*/ 	.word	0x00000000
        /*0070*/ 	.short	0x0001
        /*0072*/ 	.short	0x0008
        /*0074*/ 	.byte	0x00, 0xf4, 0x21, 0x00


	//----- nvinfo : EIATTR_KPARAM_INFO
	.align		4
.L_25:
        /*0078*/ 	.byte	0x04, 0x17
        /*007a*/ 	.short	(.L_27 - .L_26)
.L_26:
        /*007c*/ 	.word	0x00000000
        /*0080*/ 	.short	0x0000
        /*0082*/ 	.short	0x0000
        /*0084*/ 	.byte	0x00, 0xf4, 0x21, 0x00


	//----- nvinfo : EIATTR_SPARSE_MMA_MASK
	.align		4
.L_27:
        /*0088*/ 	.byte	0x03, 0x50
        /*008a*/ 	.short	0x0000


	//----- nvinfo : EIATTR_MAXREG_COUNT
	.align		4
        /*008c*/ 	.byte	0x03, 0x1b
        /*008e*/ 	.short	0x00ff


	//----- nvinfo : EIATTR_EXIT_INSTR_OFFSETS
	.align		4
        /*0090*/ 	.byte	0x04, 0x1c
        /*0092*/ 	.short	(.L_29 - .L_28)


	//   ....[0]....
.L_28:
        /*0094*/ 	.word	0x00000510


	//   ....[1]....
        /*0098*/ 	.word	0x00000530


	//----- nvinfo : EIATTR_REQNTID
	.align		4
.L_29:
        /*009c*/ 	.byte	0x04, 0x10
        /*009e*/ 	.short	(.L_31 - .L_30)
.L_30:
        /*00a0*/ 	.word	0x00000080
        /*00a4*/ 	.word	0x00000001
        /*00a8*/ 	.word	0x00000001


	//----- nvinfo : EIATTR_CBANK_PARAM_SIZE
	.align		4
.L_31:
        /*00ac*/ 	.byte	0x03, 0x19
        /*00ae*/ 	.short	0x003c


	//----- nvinfo : EIATTR_PARAM_CBANK
	.align		4
        /*00b0*/ 	.byte	0x04, 0x0a
        /*00b2*/ 	.short	(.L_33 - .L_32)
	.align		4
.L_32:
        /*00b4*/ 	.word	index@(.nv.constant0.triton_poi_fused__native_batch_norm_legit_no_training_convolution_relu_9)
        /*00b8*/ 	.short	0x0210
        /*00ba*/ 	.short	0x003c


	//----- nvinfo : EIATTR_SW_WAR
	.align		4
.L_33:
        /*00bc*/ 	.byte	0x04, 0x36
        /*00be*/ 	.short	(.L_35 - .L_34)
.L_34:
        /*00c0*/ 	.word	0x00000008
.L_35:


//--------------------- .nv.callgraph             --------------------------
	.section	.nv.callgraph,"",@"SHT_CUDA_CALLGRAPH"
	.align	4
	.sectionentsize	8
	.align		4
        /*0000*/ 	.word	0x00000000
	.align		4
        /*0004*/ 	.word	0xffffffff
	.align		4
        /*0008*/ 	.word	0x00000000
	.align		4
        /*000c*/ 	.word	0xfffffffe
	.align		4
        /*0010*/ 	.word	0x00000000
	.align		4
        /*0014*/ 	.word	0xfffffffd
	.align		4
        /*0018*/ 	.word	0x00000000
	.align		4
        /*001c*/ 	.word	0xfffffffc


//--------------------- .nv.constant4             --------------------------
	.section	.nv.constant4,"a",@progbits
	.align	8
	.align		8
.nv.constant4:
        /*0000*/ 	.dword	_$_str
	.align		8
        /*0008*/ 	.dword	_$_str_$_2


//--------------------- .text.triton_poi_fused__native_batch_norm_legit_no_training_convolution_relu_9 --------------------------
	.section	.text.triton_poi_fused__native_batch_norm_legit_no_training_convolution_relu_9,"ax",@progbits
	.align	128
        .global         triton_poi_fused__native_batch_norm_legit_no_training_convolution_relu_9
        .type           triton_poi_fused__native_batch_norm_legit_no_training_convolution_relu_9,@function
        .size           triton_poi_fused__native_batch_norm_legit_no_training_convolution_relu_9,(.L_x_1 - triton_poi_fused__native_batch_norm_legit_no_training_convolution_relu_9)
        .other          triton_poi_fused__native_batch_norm_legit_no_training_convolution_relu_9,@"STO_CUDA_ENTRY STV_DEFAULT"
triton_poi_fused__native_batch_norm_legit_no_training_convolution_relu_9:
.text.triton_poi_fused__native_batch_norm_legit_no_training_convolution_relu_9:
[----:B------:R-:W0:Y:S01]  /*0000*/  LDC R1, c[0x0][0x28] ;  /* 0x00000a00ff017b82 */ /* 0x000e220000000800 */
[----:B------:R-:W1:Y:S01]  /*0010*/  S2R R0, SR_TID.X ;  /* 0x0000000000007919 */ /* 0x000e620000002100 */
[----:B------:R-:W-:Y:S01]  /*0020*/  CS2R R16, SRZ ;  /* 0x0000000000107805 */ /* 0x000fe2000001ff00 */
[----:B------:R-:W-:-:S05]  /*0030*/  ULDC.64 UR4, c[0x0][0x208] ;  /* 0x0000820000047ab9 */ /* 0x000fca0000000a00 */
[----:B------:R-:W2:Y:S01]  /*0040*/  LDC.64 R14, c[0x0][0x218] ;  /* 0x00008600ff0e7b82 */ /* 0x000ea20000000a00 */
[----:B------:R-:W3:Y:S07]  /*0050*/  S2R R5, SR_CTAID.X ;  /* 0x0000000000057919 */ /* 0x000eee0000002500 */
[----:B------:R-:W4:Y:S08]  /*0060*/  LDC.64 R22, c[0x0][0x210] ;  /* 0x00008400ff167b82 */ /* 0x000f300000000a00 */
[----:B------:R-:W5:Y:S08]  /*0070*/  LDC.64 R20, c[0x0][0x220] ;  /* 0x00008800ff147b82 */ /* 0x000f700000000a00 */
[----:B------:R-:W2:Y:S01]  /*0080*/  LDC.64 R8, c[0x0][0x230] ;  /* 0x00008c00ff087b82 */ /* 0x000ea20000000a00 */
[----:B-1----:R-:W-:-:S02]  /*0090*/  SHF.L.U32 R0, R0, 0x1, RZ ;  /* 0x0000000100007819 */ /* 0x002fc400000006ff */
[----:B---3--:R-:W-:Y:S02]  /*00a0*/  SHF.R.S32.HI R3, RZ, 0x17, R5 ;  /* 0x00000017ff037819 */ /* 0x008fe40000011405 */
[----:B------:R-:W-:Y:S02]  /*00b0*/  LOP3.LUT R0, R0, 0xfe, RZ, 0xc0, !PT ;  /* 0x000000fe00007812 */ /* 0x000fe400078ec0ff */
[----:B------:R-:W-:Y:S02]  /*00c0*/  SGXT R3, R3, 0x1 ;  /* 0x000000010303781a */ /* 0x000fe40000000200 */
[----:B------:R-:W-:Y:S02]  /*00d0*/  LEA R0, R5, R0, 0x8 ;  /* 0x0000000005007211 */ /* 0x000fe400078e40ff */
[----:B------:R-:W1:Y:S02]  /*00e0*/  LDC.64 R4, c[0x0][0x228] ;  /* 0x00008a00ff047b82 */ /* 0x000e640000000a00 */
[----:B------:R-:W-:-:S02]  /*00f0*/  LEA.HI R3, R3, R0, RZ, 0x4 ;  /* 0x0000000003037211 */ /* 0x000fc400078f20ff */
[----:B------:R-:W-:Y:S02]  /*0100*/  ISETP.GE.AND P0, PT, R0, 0x300, PT ;  /* 0x000003000000780c */ /* 0x000fe40003f06270 */
[----:B------:R-:W-:-:S05]  /*0110*/  SHF.R.S32.HI R3, RZ, 0x4, R3 ;  /* 0x00000004ff037819 */ /* 0x000fca0000011403 */
[----:B------:R-:W-:-:S05]  /*0120*/  IMAD.HI R2, R3, 0x2aaaaaab, RZ ;  /* 0x2aaaaaab03027827 */ /* 0x000fca00078e02ff */
[----:B------:R-:W-:-:S04]  /*0130*/  SHF.R.U32.HI R7, RZ, 0x1, R2 ;  /* 0x00000001ff077819 */ /* 0x000fc80000011602 */
[----:B------:R-:W-:Y:S02]  /*0140*/  LEA.HI R2, R2, R7, RZ, 0x1 ;  /* 0x0000000702027211 */ /* 0x000fe400078f08ff */
[----:B------:R-:W3:Y:S03]  /*0150*/  LDC.64 R6, c[0x0][0x238] ;  /* 0x00008e00ff067b82 */ /* 0x000ee60000000a00 */
[----:B------:R-:W-:-:S04]  /*0160*/  IMAD R19, R2, -0xc, R3 ;  /* 0xfffffff402137824 */ /* 0x000fc800078e0203 */
[----:B-1----:R-:W-:-:S05]  /*0170*/  IMAD.WIDE R4, R19, 0x4, R4 ;  /* 0x0000000413047825 */ /* 0x002fca00078e0204 */
[----:B------:R-:W3:Y:S04]  /*0180*/  @!P0 LDG.E.EL R16, desc[UR4][R4.64] ;  /* 0x0000000404108981 */ /* 0x000ee8000c2e1900 */
[----:B------:R4:W3:Y:S01]  /*0190*/  @!P0 LDG.E.EL R17, desc[UR4][R4.64] ;  /* 0x0000000404118981 */ /* 0x0008e2000c2e1900 */
[----:B------:R-:W-:Y:S02]  /*01a0*/  CS2R R12, SRZ ;  /* 0x00000000000c7805 */ /* 0x000fe4000001ff00 */
[----:B------:R-:W-:Y:S02]  /*01b0*/  CS2R R10, SRZ ;  /* 0x00000000000a7805 */ /* 0x000fe4000001ff00 */
[----:B------:R-:W-:Y:S01]  /*01c0*/  CS2R R2, SRZ ;  /* 0x0000000000027805 */ /* 0x000fe2000001ff00 */
[----:B--2---:R-:W-:-:S05]  /*01d0*/  IMAD.WIDE R14, R19, 0x4, R14 ;  /* 0x00000004130e7825 */ /* 0x004fca00078e020e */
[----:B------:R-:W2:Y:S01]  /*01e0*/  @!P0 LDG.E.EL R13, desc[UR4][R14.64] ;  /* 0x000000040e0d8981 */ /* 0x000ea2000c2e1900 */
[----:B----4-:R-:W-:-:S03]  /*01f0*/  IMAD.WIDE R4, R0, 0x4, R22 ;  /* 0x0000000400047825 */ /* 0x010fc600078e0216 */
[----:B------:R-:W4:Y:S01]  /*0200*/  @!P0 LDG.E.EL R10, desc[UR4][R14.64] ;  /* 0x000000040e0a8981 */ /* 0x000f22000c2e1900 */
[----:B-----5:R-:W-:-:S03]  /*0210*/  IMAD.WIDE R22, R19, 0x4, R20 ;  /* 0x0000000413167825 */ /* 0x020fc600078e0214 */
[----:B------:R-:W2:Y:S01]  /*0220*/  @!P0 LDG.E.64 R2, desc[UR4][R4.64] ;  /* 0x0000000404028981 */ /* 0x000ea2000c1e1b00 */
[C---:B0-----:R-:W-:Y:S01]  /*0230*/  IMAD.WIDE R8, R19.reuse, 0x4, R8 ;  /* 0x0000000413087825 */ /* 0x041fe200078e0208 */
[----:B------:R-:W-:Y:S02]  /*0240*/  CS2R R20, SRZ ;  /* 0x0000000000147805 */ /* 0x000fe4000001ff00 */
[----:B------:R-:W5:Y:S01]  /*0250*/  @!P0 LDG.E.EL R11, desc[UR4][R22.64] ;  /* 0x00000004160b8981 */ /* 0x000f62000c2e1900 */
[----:B---3--:R-:W-:Y:S01]  /*0260*/  IMAD.WIDE R6, R19, 0x4, R6 ;  /* 0x0000000413067825 */ /* 0x008fe200078e0206 */
[----:B------:R-:W-:Y:S02]  /*0270*/  CS2R R18, SRZ ;  /* 0x0000000000127805 */ /* 0x000fe4000001ff00 */
[----:B------:R-:W3:Y:S04]  /*0280*/  @!P0 LDG.E.EL R12, desc[UR4][R22.64] ;  /* 0x00000004160c8981 */ /* 0x000ee8000c2e1900 */
[----:B------:R-:W2:Y:S04]  /*0290*/  @!P0 LDG.E.EL R20, desc[UR4][R8.64] ;  /* 0x0000000408148981 */ /* 0x000ea8000c2e1900 */
[----:B------:R0:W2:Y:S04]  /*02a0*/  @!P0 LDG.E.EL R21, desc[UR4][R8.64] ;  /* 0x0000000408158981 */ /* 0x0000a8000c2e1900 */
[----:B------:R-:W2:Y:S04]  /*02b0*/  @!P0 LDG.E.EL R19, desc[UR4][R6.64] ;  /* 0x0000000406138981 */ /* 0x000ea8000c2e1900 */
[----:B------:R1:W2:Y:S01]  /*02c0*/  @!P0 LDG.E.EL R18, desc[UR4][R6.64] ;  /* 0x0000000406128981 */ /* 0x0002a2000c2e1900 */
[----:B0-----:R-:W-:Y:S01]  /*02d0*/  HFMA2.MMA R8, -RZ, RZ, 1.625, 0 ;  /* 0x3e800000ff087435 */ /* 0x001fe200000001ff */
[----:B-1----:R-:W0:Y:S02]  /*02e0*/  LDC.64 R6, c[0x0][0x240] ;  /* 0x00009000ff067b82 */ /* 0x002e240000000a00 */
[----:B0-----:R-:W-:-:S04]  /*02f0*/  IMAD.WIDE R6, R0, 0x4, R6 ;  /* 0x0000000400067825 */ /* 0x001fc800078e0206 */
[----:B------:R-:W-:Y:S01]  /*0300*/  FADD R16, R16, 9.9999997473787516356e-06 ;  /* 0x3727c5ac10107421 */ /* 0x000fe20000000000 */
[----:B------:R-:W-:-:S03]  /*0310*/  FADD R17, R17, 9.9999997473787516356e-06 ;  /* 0x3727c5ac11117421 */ /* 0x000fc60000000000 */
[----:B------:R-:W0:Y:S08]  /*0320*/  MUFU.SQRT R14, R16 ;  /* 0x00000010000e7308 */ /* 0x000e300000002000 */
[----:B------:R-:W1:Y:S01]  /*0330*/  MUFU.SQRT R15, R17 ;  /* 0x00000011000f7308 */ /* 0x000e620000002000 */
[C---:B0-----:R-:W-:Y:S02]  /*0340*/  FSETP.GT.AND P1, PT, R14.reuse, 8.50705917302346158658e+37, PT ;  /* 0x7e8000000e00780b */ /* 0x041fe40003f24000 */
[----:B------:R-:W-:-:S02]  /*0350*/  FSETP.GEU.AND P3, PT, R14, 1.175494350822287508e-38, PT ;  /* 0x008000000e00780b */ /* 0x000fc40003f6e000 */
[C---:B-1----:R-:W-:Y:S02]  /*0360*/  FSETP.GT.AND P2, PT, R15.reuse, 8.50705917302346158658e+37, PT ;  /* 0x7e8000000f00780b */ /* 0x042fe40003f44000 */
[----:B------:R-:W-:-:S07]  /*0370*/  FSETP.GEU.AND P4, PT, R15, 1.175494350822287508e-38, PT ;  /* 0x008000000f00780b */ /* 0x000fce0003f8e000 */
[----:B------:R-:W-:-:S04]  /*0380*/  @P1 FMUL R14, R14, 0.25 ;  /* 0x3e8000000e0e1820 */ /* 0x000fc80000400000 */
[----:B------:R-:W-:Y:S01]  /*0390*/  @!P3 FMUL R14, R14, 16777216 ;  /* 0x4b8000000e0eb820 */ /* 0x000fe20000400000 */
[----:B------:R-:W-:-:S04]  /*03a0*/  @P2 FMUL R15, R15, 0.25 ;  /* 0x3e8000000f0f2820 */ /* 0x000fc80000400000 */
[----:B------:R-:W-:Y:S01]  /*03b0*/  @!P4 FMUL R15, R15, 16777216 ;  /* 0x4b8000000f0fc820 */ /* 0x000fe20000400000 */
[----:B------:R-:W0:Y:S01]  /*03c0*/  MUFU.RCP R14, R14 ;  /* 0x0000000e000e7308 */ /* 0x000e220000001000 */
[----:B------:R-:W-:-:S07]  /*03d0*/  FSEL R9, R8, 1, P1 ;  /* 0x3f80000008097808 */ /* 0x000fce0000800000 */
[----:B------:R-:W1:Y:S01]  /*03e0*/  MUFU.RCP R15, R15 ;  /* 0x0000000f000f7308 */ /* 0x000e620000001000 */
[----:B------:R-:W-:Y:S01]  /*03f0*/  FSEL R8, R8, 1, P2 ;  /* 0x3f80000008087808 */ /* 0x000fe20001000000 */
[----:B------:R-:W-:Y:S01]  /*0400*/  @!P3 FMUL R9, R9, 16777216 ;  /* 0x4b8000000909b820 */ /* 0x000fe20000400000 */
[----:B--2---:R-:W-:Y:S01]  /*0410*/  FADD R2, R13, R2 ;  /* 0x000000020d027221 */ /* 0x004fe20000000000 */
[----:B----4-:R-:W-:Y:S02]  /*0420*/  FADD R3, R10, R3 ;  /* 0x000000030a037221 */ /* 0x010fe40000000000 */
[----:B------:R-:W-:Y:S01]  /*0430*/  @!P4 FMUL R8, R8, 16777216 ;  /* 0x4b8000000808c820 */ /* 0x000fe20000400000 */
[----:B0-----:R-:W-:Y:S01]  /*0440*/  FMUL R14, R14, R9 ;  /* 0x000000090e0e7220 */ /* 0x001fe20000400000 */
[----:B-----5:R-:W-:Y:S01]  /*0450*/  FADD R11, R2, -R11 ;  /* 0x8000000b020b7221 */ /* 0x020fe20000000000 */
[----:B---3--:R-:W-:Y:S01]  /*0460*/  FADD R12, R3, -R12 ;  /* 0x8000000c030c7221 */ /* 0x008fe20000000000 */
[----:B-1----:R-:W-:-:S02]  /*0470*/  FMUL R9, R15, R8 ;  /* 0x000000080f097220 */ /* 0x002fc40000400000 */
[----:B------:R-:W-:Y:S02]  /*0480*/  FMUL R14, R11, R14 ;  /* 0x0000000e0b0e7220 */ /* 0x000fe40000400000 */
[----:B------:R-:W-:Y:S02]  /*0490*/  FMUL R9, R12, R9 ;  /* 0x000000090c097220 */ /* 0x000fe40000400000 */
[----:B------:R-:W-:Y:S02]  /*04a0*/  FFMA R14, R14, R20, R19 ;  /* 0x000000140e0e7223 */ /* 0x000fe40000000013 */
[----:B------:R-:W-:Y:S01]  /*04b0*/  FFMA R9, R9, R21, R18 ;  /* 0x0000001509097223 */ /* 0x000fe20000000012 */
[----:B------:R0:W-:Y:S02]  /*04c0*/  @!P0 STG.E.64 desc[UR4][R4.64], R2 ;  /* 0x0000000204008986 */ /* 0x0001e4000c101b04 */
[----:B------:R-:W-:Y:S02]  /*04d0*/  FSETP.GEU.AND P1, PT, R14, RZ, PT ;  /* 0x000000ff0e00720b */ /* 0x000fe40003f2e000 */
[----:B------:R-:W-:-:S02]  /*04e0*/  FSETP.GEU.AND P2, PT, R9, RZ, PT ;  /* 0x000000ff0900720b */ /* 0x000fc40003f4e000 */
[----:B------:R-:W-:Y:S02]  /*04f0*/  FSEL R8, R14, RZ, P1 ;  /* 0x000000ff0e087208 */ /* 0x000fe40000800000 */
[----:B------:R-:W-:Y:S01]  /*0500*/  FSEL R9, R9, RZ, P2 ;  /* 0x000000ff09097208 */ /* 0x000fe20001000000 */
[----:B0-----:R-:W-:Y:S08]  /*0510*/  @P0 EXIT ;  /* 0x000000000000094d */ /* 0x001ff00003800000 */
[----:B------:R-:W-:Y:S01]  /*0520*/  STG.E.64 desc[UR4][R6.64], R8 ;  /* 0x0000000806007986 */ /* 0x000fe2000c101b04 */
[----:B------:R-:W-:Y:S05]  /*0530*/  EXIT ;  /* 0x000000000000794d */ /* 0x000fea0003800000 */
.L_x_0:
[----:B------:R-:W-:-:S00]  /*0540*/  BRA `(.L_x_0) ;  /* 0xfffffffc00fc7947 */ /* 0x000fc0000383ffff */
[----:B------:R-:W-:-:S00]  /*0550*/  NOP ;  /* 0x0000000000007918 */ /* 0x000fc00000000000 */
        /* <DEDUP_REMOVED lines=10> */
.L_x_1:


//--------------------- .nv.global.init           --------------------------
	.section	.nv.global.init,"aw",@progbits
.nv.global.init:
	.type		_$_str,@object
	.size		_$_str,(_$_str_$_2 - _$_str)
_$_str:
        /*0000*/ 	.byte	0x5f, 0x5f, 0x43, 0x55, 0x44, 0x41, 0x5f, 0x46, 0x54, 0x5a, 0x00
	.type		_$_str_$_2,@object
	.size		_$_str_$_2,(.L_1 - _$_str_$_2)
_$_str_$_2:
        /*000b*/ 	.byte	0x5f, 0x5f, 0x43, 0x55, 0x44, 0x41, 0x5f, 0x50, 0x52, 0x45, 0x43, 0x5f, 0x53, 0x51, 0x52, 0x54
        /*001b*/ 	.byte	0x00
.L_1:


//--------------------- .nv.constant0.triton_poi_fused__native_batch_norm_legit_no_training_convolution_relu_9 --------------------------
	.section	.nv.constant0.triton_poi_fused__native_batch_norm_legit_no_training_convolution_relu_9,"a",@progbits
	.sectionflags	@""
	.align	4
.nv.constant0.triton_poi_fused__native_batch_norm_legit_no_training_convolution_relu_9:
	.zero		588
